//
// Generated by NVIDIA NVVM Compiler
//
// Compiler Build ID: CL-36424714
// Cuda compilation tools, release 13.0, V13.0.88
// Based on NVVM 20.0.0
//

.version 9.0
.target sm_100
.address_size 64

	// .globl	_Z8Quiensoyv
.extern .func  (.param .b32 func_retval0) vprintf
(
	.param .b64 vprintf_param_0,
	.param .b64 vprintf_param_1
)
;
.global .align 1 .b8 $str[90] = {83, 111, 121, 32, 101, 108, 32, 116, 104, 114, 101, 97, 100, 32, 40, 37, 100, 44, 37, 100, 44, 37, 100, 41, 32, 100, 101, 108, 32, 98, 108, 111, 113, 117, 101, 32, 40, 37, 100, 44, 37, 100, 44, 37, 100, 41, 32, 91, 98, 108, 111, 99, 107, 68, 105, 109, 61, 40, 37, 100, 44, 37, 100, 44, 37, 100, 41, 44, 103, 114, 105, 100, 68, 105, 109, 61, 40, 37, 100, 44, 37, 100, 44, 37, 100, 41, 93, 32, 10};

.visible .entry _Z8Quiensoyv()
{
	.local .align 16 .b8 	__local_depot0[48];
	.reg .b64 	%SP;
	.reg .b64 	%SPL;
	.reg .b32 	%r<15>;
	.reg .b64 	%rd<5>;

	mov.u64 	%SPL, __local_depot0;
	cvta.local.u64 	%SP, %SPL;
	add.u64 	%rd1, %SP, 0;
	add.u64 	%rd2, %SPL, 0;
	mov.u32 	%r1, %tid.x;
	mov.u32 	%r2, %tid.y;
	mov.u32 	%r3, %tid.z;
	mov.u32 	%r4, %ctaid.x;
	mov.u32 	%r5, %ctaid.y;
	mov.u32 	%r6, %ctaid.z;
	mov.u32 	%r7, %ntid.x;
	mov.u32 	%r8, %ntid.y;
	mov.u32 	%r9, %ntid.z;
	mov.u32 	%r10, %nctaid.x;
	mov.u32 	%r11, %nctaid.y;
	mov.u32 	%r12, %nctaid.z;
	st.local.v4.u32 	[%rd2], {%r1, %r2, %r3, %r4};
	st.local.v4.u32 	[%rd2+16], {%r5, %r6, %r7, %r8};
	st.local.v4.u32 	[%rd2+32], {%r9, %r10, %r11, %r12};
	mov.u64 	%rd3, $str;
	cvta.global.u64 	%rd4, %rd3;
	{ // callseq 0, 0
	.param .b64 param0;
	st.param.b64 	[param0], %rd4;
	.param .b64 param1;
	st.param.b64 	[param1], %rd1;
	.param .b32 retval0;
	call.uni (retval0), 
	vprintf, 
	(
	param0, 
	param1
	);
	ld.param.b32 	%r13, [retval0];
	} // callseq 0
	ret;

}


// ===== COMPILED SASS (sm_100) =====

	.target	sm_100

	.elftype	@"ET_EXEC"


//--------------------- .note.nv.tkinfo           --------------------------
	.section	.note.nv.tkinfo,"",@"SHT_NOTE"
	.sectionflags	@"SHF_NOTE_NV_TKINFO"
	.tkinfo
        /*0018*/ 	.word	0x00000002
        /*0030*/ 	.string	""
        /*0030*/ 	.string	"ptxas"
        /*0030*/ 	.string	"Cuda compilation tools, release 13.0, V13.0.88"
        /*0030*/ 	.string	"Build cuda_13.0.r13.0/compiler.36424714_0"
        /*0030*/ 	.string	"-arch sm_100 -m 64 "



//--------------------- .note.nv.cuinfo           --------------------------
	.section	.note.nv.cuinfo,"",@"SHT_NOTE"
	.sectionflags	@"SHF_NOTE_NV_CUINFO"
        /*0018*/ 	.short	0x0002
        /*001a*/ 	.short	0x0064
        /*001c*/ 	.short	0x0082
	.zero		2


//--------------------- .nv.info                  --------------------------
	.section	.nv.info,"",@"SHT_CUDA_INFO"
	.align	4


	//----- nvinfo : EIATTR_REGCOUNT
	.align		4
        /*0000*/ 	.byte	0x04, 0x2f
        /*0002*/ 	.short	(.L_2 - .L_1)
	.align		4
.L_1:
        /*0004*/ 	.word	index@(_Z8Quiensoyv)
        /*0008*/ 	.word	0x00000018


	//----- nvinfo : EIATTR_FRAME_SIZE
	.align		4
.L_2:
        /*000c*/ 	.byte	0x04, 0x11
        /*000e*/ 	.short	(.L_4 - .L_3)
	.align		4
.L_3:
        /*0010*/ 	.word	index@(_Z8Quiensoyv)
        /*0014*/ 	.word	0x00000030


	//----- nvinfo : EIATTR_MIN_STACK_SIZE
	.align		4
.L_4:
        /*0018*/ 	.byte	0x04, 0x12
        /*001a*/ 	.short	(.L_6 - .L_5)
	.align		4
.L_5:
        /*001c*/ 	.word	index@(_Z8Quiensoyv)
        /*0020*/ 	.word	0x00000030
.L_6:


//--------------------- .nv.compat                --------------------------
	.section	.nv.compat,"",@"SHT_CUDA_COMPAT_INFO"
	.align	4
        /*0000*/ 	.byte	0x02, 0x09, 0x00, 0x00, 0x02, 0x02, 0x01, 0x00, 0x02, 0x05, 0x05, 0x00, 0x03, 0x07, 0x01, 0x01
        /*0010*/ 	.byte	0x02, 0x03, 0x00, 0x00, 0x02, 0x06, 0x01, 0x00, 0x04, 0x0b, 0x08, 0x00, 0x09, 0x00, 0x00, 0x00
        /*0020*/ 	.byte	0x00, 0x00, 0x00, 0x00


//--------------------- .nv.info._Z8Quiensoyv     --------------------------
	.section	.nv.info._Z8Quiensoyv,"",@"SHT_CUDA_INFO"
	.sectionflags	@""
	.align	4


	//----- nvinfo : EIATTR_CUDA_API_VERSION
	.align		4
        /*0000*/ 	.byte	0x04, 0x37
        /*0002*/ 	.short	(.L_8 - .L_7)
.L_7:
        /*0004*/ 	.word	0x00000082


	//----- nvinfo : EIATTR_SPARSE_MMA_MASK
	.align		4
.L_8:
        /*0008*/ 	.byte	0x03, 0x50
        /*000a*/ 	.short	0x0000


	//----- nvinfo : EIATTR_MAXREG_COUNT
	.align		4
        /*000c*/ 	.byte	0x03, 0x1b
        /*000e*/ 	.short	0x00ff


	//----- nvinfo : EIATTR_EXTERNS
	.align		4
        /*0010*/ 	.byte	0x04, 0x0f
        /*0012*/ 	.short	(.L_10 - .L_9)


	//   ....[0]....
	.align		4
.L_9:
        /*0014*/ 	.word	index@(vprintf)


	//----- nvinfo : EIATTR_MERCURY_ISA_VERSION
	.align		4
.L_10:
        /*0018*/ 	.byte	0x03, 0x5f
        /*001a*/ 	.short	0x0101


	//----- nvinfo : EIATTR_VRC_CTA_INIT_COUNT
	.align		4
        /*001c*/ 	.byte	0x02, 0x4a
	.zero		1
	.zero		1


	//----- nvinfo : EIATTR_SYSCALL_OFFSETS
	.align		4
        /*0020*/ 	.byte	0x04, 0x46
        /*0022*/ 	.short	(.L_12 - .L_11)


	//   ....[0]....
.L_11:
        /*0024*/ 	.word	0x000001b0


	//----- nvinfo : EIATTR_EXIT_INSTR_OFFSETS
	.align		4
.L_12:
        /*0028*/ 	.byte	0x04, 0x1c
        /*002a*/ 	.short	(.L_14 - .L_13)


	//   ....[0]....
.L_13:
        /*002c*/ 	.word	0x000001c0


	//----- nvinfo : EIATTR_SW_WAR
	.align		4
.L_14:
        /*0030*/ 	.byte	0x04, 0x36
        /*0032*/ 	.short	(.L_16 - .L_15)
.L_15:
        /*0034*/ 	.word	0x00000008
.L_16:


//--------------------- .nv.callgraph             --------------------------
	.section	.nv.callgraph,"",@"SHT_CUDA_CALLGRAPH"
	.align	4
	.sectionentsize	8
	.align		4
        /*0000*/ 	.word	0x00000000
	.align		4
        /*0004*/ 	.word	0xffffffff
	.align		4
        /*0008*/ 	.word	index@(_Z8Quiensoyv)
	.align		4
        /*000c*/ 	.word	index@(vprintf)
	.align		4
        /*0010*/ 	.word	0x00000000
	.align		4
        /*0014*/ 	.word	0xfffffffe
	.align		4
        /*0018*/ 	.word	0x00000000
	.align		4
        /*001c*/ 	.word	0xfffffffd
	.align		4
        /*0020*/ 	.word	0x00000000
	.align		4
        /*0024*/ 	.word	0xfffffffc


//--------------------- .nv.constant4             --------------------------
	.section	.nv.constant4,"a",@progbits
	.align	8
	.align		8
.nv.constant4:
        /*0000*/ 	.dword	vprintf
	.align		8
        /*0008*/ 	.dword	$str


//--------------------- .text._Z8Quiensoyv        --------------------------
	.section	.text._Z8Quiensoyv,"ax",@progbits
	.align	128
        .global         _Z8Quiensoyv
        .type           _Z8Quiensoyv,@function
        .size           _Z8Quiensoyv,(.L_x_2 - _Z8Quiensoyv)
        .other          _Z8Quiensoyv,@"STO_CUDA_ENTRY STV_DEFAULT"
_Z8Quiensoyv:
.text._Z8Quiensoyv:
[----:B------:R-:W0:Y:S01]  /*0000*/  LDC R1, c[0x0][0x37c] ;  /* 0x0000df00ff017b82 */ /* 0x000e220000000800 */
[----:B------:R-:W1:Y:S01]  /*0010*/  S2R R8, SR_TID.X ;  /* 0x0000000000087919 */ /* 0x000e620000002100 */
[----:B------:R-:W2:Y:S06]  /*0020*/  LDCU UR5, c[0x0][0x2fc] ;  /* 0x00005f80ff0577ac */ /* 0x000eac0008000800 */
[----:B------:R-:W3:Y:S01]  /*0030*/  LDC R14, c[0x0][0x360] ;  /* 0x0000d800ff0e7b82 */ /* 0x000ee20000000800 */
[----:B0-----:R-:W-:Y:S01]  /*0040*/  VIADD R1, R1, 0xffffffd0 ;  /* 0xffffffd001017836 */ /* 0x001fe20000000000 */
[----:B------:R-:W1:Y:S01]  /*0050*/  S2R R9, SR_TID.Y ;  /* 0x0000000000097919 */ /* 0x000e620000002200 */
[----:B------:R-:W-:Y:S01]  /*0060*/  MOV R0, 0x0 ;  /* 0x0000000000007802 */ /* 0x000fe20000000f00 */
[----:B------:R-:W0:Y:S01]  /*0070*/  LDCU UR4, c[0x0][0x2f8] ;  /* 0x00005f00ff0477ac */ /* 0x000e220008000800 */
[----:B------:R-:W1:Y:S03]  /*0080*/  S2R R10, SR_TID.Z ;  /* 0x00000000000a7919 */ /* 0x000e660000002300 */
[----:B------:R-:W3:Y:S01]  /*0090*/  LDC R15, c[0x0][0x364] ;  /* 0x0000d900ff0f7b82 */ /* 0x000ee20000000800 */
[----:B------:R-:W4:Y:S01]  /*00a0*/  LDCU.64 UR6, c[0x4][0x8] ;  /* 0x01000100ff0677ac */ /* 0x000f220008000a00 */
[----:B------:R-:W1:Y:S01]  /*00b0*/  S2R R11, SR_CTAID.X ;  /* 0x00000000000b7919 */ /* 0x000e620000002500 */
[----:B------:R-:W3:Y:S05]  /*00c0*/  S2R R12, SR_CTAID.Y ;  /* 0x00000000000c7919 */ /* 0x000eea0000002600 */
[----:B------:R-:W5:Y:S01]  /*00d0*/  LDC R16, c[0x0][0x368] ;  /* 0x0000da00ff107b82 */ /* 0x000f620000000800 */
[----:B------:R-:W3:Y:S01]  /*00e0*/  S2R R13, SR_CTAID.Z ;  /* 0x00000000000d7919 */ /* 0x000ee20000002700 */
[----:B0-----:R-:W-:-:S06]  /*00f0*/  IADD3 R6, P0, PT, R1, UR4, RZ ;  /* 0x0000000401067c10 */ /* 0x001fcc000ff1e0ff */
[----:B------:R-:W5:Y:S01]  /*0100*/  LDC R17, c[0x0][0x370] ;  /* 0x0000dc00ff117b82 */ /* 0x000f620000000800 */
[----:B----4-:R-:W-:Y:S01]  /*0110*/  IMAD.U32 R4, RZ, RZ, UR6 ;  /* 0x00000006ff047e24 */ /* 0x010fe2000f8e00ff */
[----:B------:R-:W-:Y:S01]  /*0120*/  MOV R5, UR7 ;  /* 0x0000000700057c02 */ /* 0x000fe20008000f00 */
[----:B--2---:R-:W-:-:S05]  /*0130*/  IMAD.X R7, RZ, RZ, UR5, P0 ;  /* 0x00000005ff077e24 */ /* 0x004fca00080e06ff */
[----:B------:R-:W5:Y:S08]  /*0140*/  LDC R18, c[0x0][0x374] ;  /* 0x0000dd00ff127b82 */ /* 0x000f700000000800 */
[----:B------:R-:W5:Y:S01]  /*0150*/  LDC R19, c[0x0][0x378] ;  /* 0x0000de00ff137b82 */ /* 0x000f620000000800 */
[----:B-1----:R0:W-:Y:S07]  /*0160*/  STL.128 [R1], R8 ;  /* 0x0000000801007387 */ /* 0x0021ee0000100c00 */
[----:B------:R0:W1:Y:S01]  /*0170*/  LDC.64 R2, c[0x4][R0] ;  /* 0x0100000000027b82 */ /* 0x0000620000000a00 */
[----:B---3--:R0:W-:Y:S04]  /*0180*/  STL.128 [R1+0x10], R12 ;  /* 0x0000100c01007387 */ /* 0x0081e80000100c00 */
[----:B-----5:R0:W-:Y:S02]  /*0190*/  STL.128 [R1+0x20], R16 ;  /* 0x0000201001007387 */ /* 0x0201e40000100c00 */
[----:B------:R-:W-:-:S07]  /*01a0*/  LEPC R20, `(.L_x_0) ;  /* 0x000000001014794e */ /* 0x000fce0000000000 */
[----:B01----:R-:W-:Y:S05]  /*01b0*/  CALL.ABS.NOINC R2 ;  /* 0x0000000002007343 */ /* 0x003fea0003c00000 */
.L_x_0:
[----:B------:R-:W-:Y:S05]  /*01c0*/  EXIT ;  /* 0x000000000000794d */ /* 0x000fea0003800000 */
.L_x_1:
[----:B------:R-:W-:-:S00]  /*01d0*/  BRA `(.L_x_1) ;  /* 0xfffffffc00fc7947 */ /* 0x000fc0000383ffff */
[----:B------:R-:W-:-:S00]  /*01e0*/  NOP ;  /* 0x0000000000007918 */ /* 0x000fc00000000000 */
        /* <DEDUP_REMOVED lines=9> */
.L_x_2:


//--------------------- .nv.global.init           --------------------------
	.section	.nv.global.init,"aw",@progbits
.nv.global.init:
	.type		$str,@object
	.size		$str,(.L_0 - $str)
$str:
        /*0000*/ 	.byte	0x53, 0x6f, 0x79, 0x20, 0x65, 0x6c, 0x20, 0x74, 0x68, 0x72, 0x65, 0x61, 0x64, 0x20, 0x28, 0x25
        /*0010*/ 	.byte	0x64, 0x2c, 0x25, 0x64, 0x2c, 0x25, 0x64, 0x29, 0x20, 0x64, 0x65, 0x6c, 0x20, 0x62, 0x6c, 0x6f
        /*0020*/ 	.byte	0x71, 0x75, 0x65, 0x20, 0x28, 0x25, 0x64, 0x2c, 0x25, 0x64, 0x2c, 0x25, 0x64, 0x29, 0x20, 0x5b
        /*0030*/ 	.byte	0x62, 0x6c, 0x6f, 0x63, 0x6b, 0x44, 0x69, 0x6d, 0x3d, 0x28, 0x25, 0x64, 0x2c, 0x25, 0x64, 0x2c
        /*0040*/ 	.byte	0x25, 0x64, 0x29, 0x2c, 0x67, 0x72, 0x69, 0x64, 0x44, 0x69, 0x6d, 0x3d, 0x28, 0x25, 0x64, 0x2c
        /*0050*/ 	.byte	0x25, 0x64, 0x2c, 0x25, 0x64, 0x29, 0x5d, 0x20, 0x0a, 0x00
.L_0:


//--------------------- .nv.shared.reserved.0     --------------------------
	.section	.nv.shared.reserved.0,"aw",@nobits
	.weak		__nv_reservedSMEM_offset_0_alias
	.size		__nv_reservedSMEM_offset_0_alias, 0, 64
	.other		__nv_reservedSMEM_offset_0_alias,@"STO_CUDA_RESERVED_SHARED STV_DEFAULT"
__nv_reservedSMEM_offset_0_alias:
	.zero		0
	.zero		64


//--------------------- .nv.constant0._Z8Quiensoyv --------------------------
	.section	.nv.constant0._Z8Quiensoyv,"a",@progbits
	.sectionflags	@""
	.align	4
.nv.constant0._Z8Quiensoyv:
	.zero		896


//--------------------- SYMBOLS --------------------------

	.type		.nv.reservedSmem.offset0,@object
	.size		.nv.reservedSmem.offset0,0x4
	.type		vprintf,@function
